//
// Generated by NVIDIA NVVM Compiler
//
// Compiler Build ID: CL-36424714
// Cuda compilation tools, release 13.0, V13.0.88
// Based on NVVM 20.0.0
//

.version 9.0
.target sm_100
.address_size 64

	// .globl	_Z14polling_kernely

.visible .entry _Z14polling_kernely(
	.param .u64 _Z14polling_kernely_param_0
)
{


	bar.sync 	0;
	ret;

}


// ===== COMPILED SASS (sm_100) =====

	.target	sm_100

	.elftype	@"ET_EXEC"


//--------------------- .note.nv.tkinfo           --------------------------
	.section	.note.nv.tkinfo,"",@"SHT_NOTE"
	.sectionflags	@"SHF_NOTE_NV_TKINFO"
	.tkinfo
        /*0018*/ 	.word	0x00000002
        /*0030*/ 	.string	""
        /*0030*/ 	.string	"ptxas"
        /*0030*/ 	.string	"Cuda compilation tools, release 13.0, V13.0.88"
        /*0030*/ 	.string	"Build cuda_13.0.r13.0/compiler.36424714_0"
        /*0030*/ 	.string	"-arch sm_100 -m 64 "



//--------------------- .note.nv.cuinfo           --------------------------
	.section	.note.nv.cuinfo,"",@"SHT_NOTE"
	.sectionflags	@"SHF_NOTE_NV_CUINFO"
        /*0018*/ 	.short	0x0002
        /*001a*/ 	.short	0x0064
        /*001c*/ 	.short	0x0082
	.zero		2


//--------------------- .nv.info                  --------------------------
	.section	.nv.info,"",@"SHT_CUDA_INFO"
	.align	4


	//----- nvinfo : EIATTR_REGCOUNT
	.align		4
        /*0000*/ 	.byte	0x04, 0x2f
        /*0002*/ 	.short	(.L_1 - .L_0)
	.align		4
.L_0:
        /*0004*/ 	.word	index@(_Z14polling_kernely)
        /*0008*/ 	.word	0x00000004


	//----- nvinfo : EIATTR_FRAME_SIZE
	.align		4
.L_1:
        /*000c*/ 	.byte	0x04, 0x11
        /*000e*/ 	.short	(.L_3 - .L_2)
	.align		4
.L_2:
        /*0010*/ 	.word	index@(_Z14polling_kernely)
        /*0014*/ 	.word	0x00000000


	//----- nvinfo : EIATTR_MIN_STACK_SIZE
	.align		4
.L_3:
        /*0018*/ 	.byte	0x04, 0x12
        /*001a*/ 	.short	(.L_5 - .L_4)
	.align		4
.L_4:
        /*001c*/ 	.word	index@(_Z14polling_kernely)
        /*0020*/ 	.word	0x00000000
.L_5:


//--------------------- .nv.compat                --------------------------
	.section	.nv.compat,"",@"SHT_CUDA_COMPAT_INFO"
	.align	4
        /*0000*/ 	.byte	0x02, 0x09, 0x00, 0x00, 0x02, 0x02, 0x01, 0x00, 0x02, 0x05, 0x05, 0x00, 0x03, 0x07, 0x01, 0x01
        /*0010*/ 	.byte	0x02, 0x03, 0x00, 0x00, 0x02, 0x06, 0x01, 0x00, 0x04, 0x0b, 0x08, 0x00, 0x09, 0x00, 0x00, 0x00
        /*0020*/ 	.byte	0x00, 0x00, 0x00, 0x00


//--------------------- .nv.info._Z14polling_kernely --------------------------
	.section	.nv.info._Z14polling_kernely,"",@"SHT_CUDA_INFO"
	.sectionflags	@""
	.align	4


	//----- nvinfo : EIATTR_CUDA_API_VERSION
	.align		4
        /*0000*/ 	.byte	0x04, 0x37
        /*0002*/ 	.short	(.L_7 - .L_6)
.L_6:
        /*0004*/ 	.word	0x00000082


	//----- nvinfo : EIATTR_KPARAM_INFO
	.align		4
.L_7:
        /*0008*/ 	.byte	0x04, 0x17
        /*000a*/ 	.short	(.L_9 - .L_8)
.L_8:
        /*000c*/ 	.word	0x00000000
        /*0010*/ 	.short	0x0000
        /*0012*/ 	.short	0x0000
        /*0014*/ 	.byte	0x00, 0xf0, 0x21, 0x00


	//----- nvinfo : EIATTR_SPARSE_MMA_MASK
	.align		4
.L_9:
        /*0018*/ 	.byte	0x03, 0x50
        /*001a*/ 	.short	0x0000


	//----- nvinfo : EIATTR_MAXREG_COUNT
	.align		4
        /*001c*/ 	.byte	0x03, 0x1b
        /*001e*/ 	.short	0x00ff


	//----- nvinfo : EIATTR_NUM_BARRIERS
	.align		4
        /*0020*/ 	.byte	0x02, 0x4c
        /*0022*/ 	.byte	0x01
	.zero		1


	//----- nvinfo : EIATTR_MERCURY_ISA_VERSION
	.align		4
        /*0024*/ 	.byte	0x03, 0x5f
        /*0026*/ 	.short	0x0101


	//----- nvinfo : EIATTR_VRC_CTA_INIT_COUNT
	.align		4
        /*0028*/ 	.byte	0x02, 0x4a
	.zero		1
	.zero		1


	//----- nvinfo : EIATTR_EXIT_INSTR_OFFSETS
	.align		4
        /*002c*/ 	.byte	0x04, 0x1c
        /*002e*/ 	.short	(.L_11 - .L_10)


	//   ....[0]....
.L_10:
        /*0030*/ 	.word	0x00000020


	//----- nvinfo : EIATTR_CBANK_PARAM_SIZE
	.align		4
.L_11:
        /*0034*/ 	.byte	0x03, 0x19
        /*0036*/ 	.short	0x0008


	//----- nvinfo : EIATTR_PARAM_CBANK
	.align		4
        /*0038*/ 	.byte	0x04, 0x0a
        /*003a*/ 	.short	(.L_13 - .L_12)
	.align		4
.L_12:
        /*003c*/ 	.word	index@(.nv.constant0._Z14polling_kernely)
        /*0040*/ 	.short	0x0380
        /*0042*/ 	.short	0x0008


	//----- nvinfo : EIATTR_SW_WAR
	.align		4
.L_13:
        /*0044*/ 	.byte	0x04, 0x36
        /*0046*/ 	.short	(.L_15 - .L_14)
.L_14:
        /*0048*/ 	.word	0x00000008
.L_15:


//--------------------- .nv.callgraph             --------------------------
	.section	.nv.callgraph,"",@"SHT_CUDA_CALLGRAPH"
	.align	4
	.sectionentsize	8
	.align		4
        /*0000*/ 	.word	0x00000000
	.align		4
        /*0004*/ 	.word	0xffffffff
	.align		4
        /*0008*/ 	.word	0x00000000
	.align		4
        /*000c*/ 	.word	0xfffffffe
	.align		4
        /*0010*/ 	.word	0x00000000
	.align		4
        /*0014*/ 	.word	0xfffffffd
	.align		4
        /*0018*/ 	.word	0x00000000
	.align		4
        /*001c*/ 	.word	0xfffffffc


//--------------------- .text._Z14polling_kernely --------------------------
	.section	.text._Z14polling_kernely,"ax",@progbits
	.align	128
        .global         _Z14polling_kernely
        .type           _Z14polling_kernely,@function
        .size           _Z14polling_kernely,(.L_x_1 - _Z14polling_kernely)
        .other          _Z14polling_kernely,@"STO_CUDA_ENTRY STV_DEFAULT"
_Z14polling_kernely:
.text._Z14polling_kernely:
[----:B------:R-:W-:Y:S08]  /*0000*/  LDC R1, c[0x0][0x37c] ;  /* 0x0000df00ff017b82 */ /* 0x000ff00000000800 */
[----:B------:R-:W-:Y:S06]  /*0010*/  BAR.SYNC.DEFER_BLOCKING 0x0 ;  /* 0x0000000000007b1d */ /* 0x000fec0000010000 */
[----:B------:R-:W-:Y:S05]  /*0020*/  EXIT ;  /* 0x000000000000794d */ /* 0x000fea0003800000 */
.L_x_0:
[----:B------:R-:W-:-:S00]  /*0030*/  BRA `(.L_x_0) ;  /* 0xfffffffc00fc7947 */ /* 0x000fc0000383ffff */
[----:B------:R-:W-:-:S00]  /*0040*/  NOP ;  /* 0x0000000000007918 */ /* 0x000fc00000000000 */
        /* <DEDUP_REMOVED lines=11> */
.L_x_1:


//--------------------- .nv.shared.reserved.0     --------------------------
	.section	.nv.shared.reserved.0,"aw",@nobits
	.weak		__nv_reservedSMEM_offset_0_alias
	.size		__nv_reservedSMEM_offset_0_alias, 0, 64
	.other		__nv_reservedSMEM_offset_0_alias,@"STO_CUDA_RESERVED_SHARED STV_DEFAULT"
__nv_reservedSMEM_offset_0_alias:
	.zero		0
	.zero		64


//--------------------- .nv.constant0._Z14polling_kernely --------------------------
	.section	.nv.constant0._Z14polling_kernely,"a",@progbits
	.sectionflags	@""
	.align	4
.nv.constant0._Z14polling_kernely:
	.zero		904


//--------------------- SYMBOLS --------------------------

	.type		.nv.reservedSmem.offset0,@object
	.size		.nv.reservedSmem.offset0,0x4
